//
// Generated by NVIDIA NVVM Compiler
//
// Compiler Build ID: CL-36424714
// Cuda compilation tools, release 13.0, V13.0.88
// Based on NVVM 20.0.0
//

.version 9.0
.target sm_100
.address_size 64

	// .globl	_Z3sumPKfPfffi
// _ZZ3sumPKfPfffiE5sdata has been demoted

.visible .entry _Z3sumPKfPfffi(
	.param .u64 .ptr .align 1 _Z3sumPKfPfffi_param_0,
	.param .u64 .ptr .align 1 _Z3sumPKfPfffi_param_1,
	.param .f32 _Z3sumPKfPfffi_param_2,
	.param .f32 _Z3sumPKfPfffi_param_3,
	.param .u32 _Z3sumPKfPfffi_param_4
)
{
	.reg .pred 	%p<15>;
	.reg .b32 	%r<34>;
	.reg .b32 	%f<33>;
	.reg .b64 	%rd<7>;
	// demoted variable
	.shared .align 4 .b8 _ZZ3sumPKfPfffiE5sdata[32];
	ld.param.u64 	%rd1, [_Z3sumPKfPfffi_param_0];
	ld.param.u64 	%rd2, [_Z3sumPKfPfffi_param_1];
	ld.param.f32 	%f5, [_Z3sumPKfPfffi_param_2];
	ld.param.f32 	%f6, [_Z3sumPKfPfffi_param_3];
	ld.param.u32 	%r3, [_Z3sumPKfPfffi_param_4];
	mov.u32 	%r4, %ctaid.x;
	mov.u32 	%r5, %ntid.x;
	mov.u32 	%r1, %tid.x;
	mad.lo.s32 	%r2, %r4, %r5, %r1;
	setp.ge.s32 	%p1, %r2, %r3;
	mov.f32 	%f32, 0f00000000;
	@%p1 bra 	$L__BB0_2;
	cvta.to.global.u64 	%rd3, %rd1;
	mul.wide.s32 	%rd4, %r2, 4;
	add.s64 	%rd5, %rd3, %rd4;
	ld.global.f32 	%f32, [%rd5];
$L__BB0_2:
	mov.b32 	%r6, %f32;
	shfl.sync.down.b32	%r7|%p2, %r6, 16, 31, -1;
	mov.b32 	%f8, %r7;
	add.f32 	%f9, %f32, %f8;
	mov.b32 	%r8, %f9;
	shfl.sync.down.b32	%r9|%p3, %r8, 8, 31, -1;
	mov.b32 	%f10, %r9;
	add.f32 	%f11, %f9, %f10;
	mov.b32 	%r10, %f11;
	shfl.sync.down.b32	%r11|%p4, %r10, 4, 31, -1;
	mov.b32 	%f12, %r11;
	add.f32 	%f13, %f11, %f12;
	mov.b32 	%r12, %f13;
	shfl.sync.down.b32	%r13|%p5, %r12, 2, 31, -1;
	mov.b32 	%f14, %r13;
	add.f32 	%f15, %f13, %f14;
	mov.b32 	%r14, %f15;
	shfl.sync.down.b32	%r15|%p6, %r14, 1, 31, -1;
	mov.b32 	%f16, %r15;
	add.f32 	%f3, %f15, %f16;
	and.b32  	%r16, %r1, 31;
	setp.ne.s32 	%p7, %r16, 0;
	@%p7 bra 	$L__BB0_4;
	shr.u32 	%r17, %r1, 3;
	and.b32  	%r18, %r17, 124;
	mov.u32 	%r19, _ZZ3sumPKfPfffiE5sdata;
	add.s32 	%r20, %r19, %r18;
	st.shared.f32 	[%r20], %f3;
$L__BB0_4:
	bar.sync 	0;
	setp.gt.u32 	%p8, %r1, 7;
	@%p8 bra 	$L__BB0_7;
	shl.b32 	%r21, %r1, 2;
	mov.u32 	%r22, _ZZ3sumPKfPfffiE5sdata;
	add.s32 	%r23, %r22, %r21;
	ld.shared.f32 	%f17, [%r23];
	mov.b32 	%r24, %f17;
	shfl.sync.down.b32	%r25|%p9, %r24, 16, 31, -1;
	mov.b32 	%f18, %r25;
	add.f32 	%f19, %f17, %f18;
	mov.b32 	%r26, %f19;
	shfl.sync.down.b32	%r27|%p10, %r26, 8, 31, -1;
	mov.b32 	%f20, %r27;
	add.f32 	%f21, %f19, %f20;
	mov.b32 	%r28, %f21;
	shfl.sync.down.b32	%r29|%p11, %r28, 4, 31, -1;
	mov.b32 	%f22, %r29;
	add.f32 	%f23, %f21, %f22;
	mov.b32 	%r30, %f23;
	shfl.sync.down.b32	%r31|%p12, %r30, 2, 31, -1;
	mov.b32 	%f24, %r31;
	add.f32 	%f25, %f23, %f24;
	mov.b32 	%r32, %f25;
	shfl.sync.down.b32	%r33|%p13, %r32, 1, 31, -1;
	mov.b32 	%f26, %r33;
	add.f32 	%f4, %f25, %f26;
	setp.ne.s32 	%p14, %r1, 0;
	@%p14 bra 	$L__BB0_7;
	sub.f32 	%f27, %f6, %f5;
	cvt.rn.f32.s32 	%f28, %r3;
	div.rn.f32 	%f29, %f27, %f28;
	mul.f32 	%f30, %f29, %f4;
	cvta.to.global.u64 	%rd6, %rd2;
	atom.global.add.f32 	%f31, [%rd6], %f30;
$L__BB0_7:
	ret;

}


// ===== COMPILED SASS (sm_100) =====

	.target	sm_100

	.elftype	@"ET_EXEC"


//--------------------- .note.nv.tkinfo           --------------------------
	.section	.note.nv.tkinfo,"",@"SHT_NOTE"
	.sectionflags	@"SHF_NOTE_NV_TKINFO"
	.tkinfo
        /*0018*/ 	.word	0x00000002
        /*0030*/ 	.string	""
        /*0030*/ 	.string	"ptxas"
        /*0030*/ 	.string	"Cuda compilation tools, release 13.0, V13.0.88"
        /*0030*/ 	.string	"Build cuda_13.0.r13.0/compiler.36424714_0"
        /*0030*/ 	.string	"-arch sm_100 -m 64 "



//--------------------- .note.nv.cuinfo           --------------------------
	.section	.note.nv.cuinfo,"",@"SHT_NOTE"
	.sectionflags	@"SHF_NOTE_NV_CUINFO"
        /*0018*/ 	.short	0x0002
        /*001a*/ 	.short	0x0064
        /*001c*/ 	.short	0x0082
	.zero		2


//--------------------- .nv.info                  --------------------------
	.section	.nv.info,"",@"SHT_CUDA_INFO"
	.align	4


	//----- nvinfo : EIATTR_REGCOUNT
	.align		4
        /*0000*/ 	.byte	0x04, 0x2f
        /*0002*/ 	.short	(.L_1 - .L_0)
	.align		4
.L_0:
        /*0004*/ 	.word	index@(_Z3sumPKfPfffi)
        /*0008*/ 	.word	0x00000010


	//----- nvinfo : EIATTR_FRAME_SIZE
	.align		4
.L_1:
        /*000c*/ 	.byte	0x04, 0x11
        /*000e*/ 	.short	(.L_3 - .L_2)
	.align		4
.L_2:
        /*0010*/ 	.word	index@($__internal_0_$__cuda_sm3x_div_rn_noftz_f32_slowpath)
        /*0014*/ 	.word	0x00000000


	//----- nvinfo : EIATTR_FRAME_SIZE
	.align		4
.L_3:
        /*0018*/ 	.byte	0x04, 0x11
        /*001a*/ 	.short	(.L_5 - .L_4)
	.align		4
.L_4:
        /*001c*/ 	.word	index@(_Z3sumPKfPfffi)
        /*0020*/ 	.word	0x00000000


	//----- nvinfo : EIATTR_MIN_STACK_SIZE
	.align		4
.L_5:
        /*0024*/ 	.byte	0x04, 0x12
        /*0026*/ 	.short	(.L_7 - .L_6)
	.align		4
.L_6:
        /*0028*/ 	.word	index@(_Z3sumPKfPfffi)
        /*002c*/ 	.word	0x00000000
.L_7:


//--------------------- .nv.compat                --------------------------
	.section	.nv.compat,"",@"SHT_CUDA_COMPAT_INFO"
	.align	4
        /*0000*/ 	.byte	0x02, 0x09, 0x00, 0x00, 0x02, 0x02, 0x01, 0x00, 0x02, 0x05, 0x05, 0x00, 0x03, 0x07, 0x01, 0x01
        /*0010*/ 	.byte	0x02, 0x03, 0x00, 0x00, 0x02, 0x06, 0x01, 0x00, 0x04, 0x0b, 0x08, 0x00, 0x01, 0x00, 0x00, 0x00
        /*0020*/ 	.byte	0x00, 0x00, 0x00, 0x00


//--------------------- .nv.info._Z3sumPKfPfffi   --------------------------
	.section	.nv.info._Z3sumPKfPfffi,"",@"SHT_CUDA_INFO"
	.sectionflags	@""
	.align	4


	//----- nvinfo : EIATTR_CUDA_API_VERSION
	.align		4
        /*0000*/ 	.byte	0x04, 0x37
        /*0002*/ 	.short	(.L_9 - .L_8)
.L_8:
        /*0004*/ 	.word	0x00000082


	//----- nvinfo : EIATTR_KPARAM_INFO
	.align		4
.L_9:
        /*0008*/ 	.byte	0x04, 0x17
        /*000a*/ 	.short	(.L_11 - .L_10)
.L_10:
        /*000c*/ 	.word	0x00000000
        /*0010*/ 	.short	0x0004
        /*0012*/ 	.short	0x0018
        /*0014*/ 	.byte	0x00, 0xf0, 0x11, 0x00


	//----- nvinfo : EIATTR_KPARAM_INFO
	.align		4
.L_11:
        /*0018*/ 	.byte	0x04, 0x17
        /*001a*/ 	.short	(.L_13 - .L_12)
.L_12:
        /*001c*/ 	.word	0x00000000
        /*0020*/ 	.short	0x0003
        /*0022*/ 	.short	0x0014
        /*0024*/ 	.byte	0x00, 0xf0, 0x11, 0x00


	//----- nvinfo : EIATTR_KPARAM_INFO
	.align		4
.L_13:
        /*0028*/ 	.byte	0x04, 0x17
        /*002a*/ 	.short	(.L_15 - .L_14)
.L_14:
        /*002c*/ 	.word	0x00000000
        /*0030*/ 	.short	0x0002
        /*0032*/ 	.short	0x0010
        /*0034*/ 	.byte	0x00, 0xf0, 0x11, 0x00


	//----- nvinfo : EIATTR_KPARAM_INFO
	.align		4
.L_15:
        /*0038*/ 	.byte	0x04, 0x17
        /*003a*/ 	.short	(.L_17 - .L_16)
.L_16:
        /*003c*/ 	.word	0x00000000
        /*0040*/ 	.short	0x0001
        /*0042*/ 	.short	0x0008
        /*0044*/ 	.byte	0x00, 0xf5, 0x21, 0x00


	//----- nvinfo : EIATTR_KPARAM_INFO
	.align		4
.L_17:
        /*0048*/ 	.byte	0x04, 0x17
        /*004a*/ 	.short	(.L_19 - .L_18)
.L_18:
        /*004c*/ 	.word	0x00000000
        /*0050*/ 	.short	0x0000
        /*0052*/ 	.short	0x0000
        /*0054*/ 	.byte	0x00, 0xf5, 0x21, 0x00


	//----- nvinfo : EIATTR_SPARSE_MMA_MASK
	.align		4
.L_19:
        /*0058*/ 	.byte	0x03, 0x50
        /*005a*/ 	.short	0x0000


	//----- nvinfo : EIATTR_MAXREG_COUNT
	.align		4
        /*005c*/ 	.byte	0x03, 0x1b
        /*005e*/ 	.short	0x00ff


	//----- nvinfo : EIATTR_NUM_BARRIERS
	.align		4
        /*0060*/ 	.byte	0x02, 0x4c
        /*0062*/ 	.byte	0x01
	.zero		1


	//----- nvinfo : EIATTR_MERCURY_ISA_VERSION
	.align		4
        /*0064*/ 	.byte	0x03, 0x5f
        /*0066*/ 	.short	0x0101


	//----- nvinfo : EIATTR_COOP_GROUP_MASK_REGIDS
	.align		4
        /*0068*/ 	.byte	0x04, 0x29
        /*006a*/ 	.short	(.L_21 - .L_20)


	//   ....[0]....
.L_20:
        /*006c*/ 	.word	0xffffffff


	//   ....[1]....
        /*0070*/ 	.word	0xffffffff


	//   ....[2]....
        /*0074*/ 	.word	0xffffffff


	//   ....[3]....
        /*0078*/ 	.word	0xffffffff


	//   ....[4]....
        /*007c*/ 	.word	0xffffffff


	//   ....[5]....
        /*0080*/ 	.word	0xffffffff


	//   ....[6]....
        /*0084*/ 	.word	0xffffffff


	//   ....[7]....
        /*0088*/ 	.word	0xffffffff


	//   ....[8]....
        /*008c*/ 	.word	0xffffffff


	//   ....[9]....
        /*0090*/ 	.word	0xffffffff


	//----- nvinfo : EIATTR_COOP_GROUP_INSTR_OFFSETS
	.align		4
.L_21:
        /*0094*/ 	.byte	0x04, 0x28
        /*0096*/ 	.short	(.L_23 - .L_22)


	//   ....[0]....
.L_22:
        /*0098*/ 	.word	0x00000110


	//   ....[1]....
        /*009c*/ 	.word	0x00000140


	//   ....[2]....
        /*00a0*/ 	.word	0x00000170


	//   ....[3]....
        /*00a4*/ 	.word	0x000001a0


	//   ....[4]....
        /*00a8*/ 	.word	0x000001c0


	//   ....[5]....
        /*00ac*/ 	.word	0x00000270


	//   ....[6]....
        /*00b0*/ 	.word	0x00000290


	//   ....[7]....
        /*00b4*/ 	.word	0x000002b0


	//   ....[8]....
        /*00b8*/ 	.word	0x000002d0


	//   ....[9]....
        /*00bc*/ 	.word	0x000002f0


	//----- nvinfo : EIATTR_VRC_CTA_INIT_COUNT
	.align		4
.L_23:
        /*00c0*/ 	.byte	0x02, 0x4a
	.zero		1
	.zero		1


	//----- nvinfo : EIATTR_EXIT_INSTR_OFFSETS
	.align		4
        /*00c4*/ 	.byte	0x04, 0x1c
        /*00c6*/ 	.short	(.L_25 - .L_24)


	//   ....[0]....
.L_24:
        /*00c8*/ 	.word	0x00000200


	//   ....[1]....
        /*00cc*/ 	.word	0x00000300


	//   ....[2]....
        /*00d0*/ 	.word	0x00000430


	//----- nvinfo : EIATTR_CRS_STACK_SIZE
	.align		4
.L_25:
        /*00d4*/ 	.byte	0x04, 0x1e
        /*00d6*/ 	.short	(.L_27 - .L_26)
.L_26:
        /*00d8*/ 	.word	0x00000000


	//----- nvinfo : EIATTR_CBANK_PARAM_SIZE
	.align		4
.L_27:
        /*00dc*/ 	.byte	0x03, 0x19
        /*00de*/ 	.short	0x001c


	//----- nvinfo : EIATTR_PARAM_CBANK
	.align		4
        /*00e0*/ 	.byte	0x04, 0x0a
        /*00e2*/ 	.short	(.L_29 - .L_28)
	.align		4
.L_28:
        /*00e4*/ 	.word	index@(.nv.constant0._Z3sumPKfPfffi)
        /*00e8*/ 	.short	0x0380
        /*00ea*/ 	.short	0x001c


	//----- nvinfo : EIATTR_SW_WAR
	.align		4
.L_29:
        /*00ec*/ 	.byte	0x04, 0x36
        /*00ee*/ 	.short	(.L_31 - .L_30)
.L_30:
        /*00f0*/ 	.word	0x00000008
.L_31:


//--------------------- .nv.callgraph             --------------------------
	.section	.nv.callgraph,"",@"SHT_CUDA_CALLGRAPH"
	.align	4
	.sectionentsize	8
	.align		4
        /*0000*/ 	.word	0x00000000
	.align		4
        /*0004*/ 	.word	0xffffffff
	.align		4
        /*0008*/ 	.word	0x00000000
	.align		4
        /*000c*/ 	.word	0xfffffffe
	.align		4
        /*0010*/ 	.word	0x00000000
	.align		4
        /*0014*/ 	.word	0xfffffffd
	.align		4
        /*0018*/ 	.word	0x00000000
	.align		4
        /*001c*/ 	.word	0xfffffffc


//--------------------- .text._Z3sumPKfPfffi      --------------------------
	.section	.text._Z3sumPKfPfffi,"ax",@progbits
	.align	128
        .global         _Z3sumPKfPfffi
        .type           _Z3sumPKfPfffi,@function
        .size           _Z3sumPKfPfffi,(.L_x_10 - _Z3sumPKfPfffi)
        .other          _Z3sumPKfPfffi,@"STO_CUDA_ENTRY STV_DEFAULT"
_Z3sumPKfPfffi:
.text._Z3sumPKfPfffi:
[----:B------:R-:W-:Y:S01]  /*0000*/  LDC R1, c[0x0][0x37c] ;  /* 0x0000df00ff017b82 */ /* 0x000fe20000000800 */
[----:B------:R-:W0:Y:S07]  /*0010*/  S2R R0, SR_TID.X ;  /* 0x0000000000007919 */ /* 0x000e2e0000002100 */
[----:B------:R-:W0:Y:S01]  /*0020*/  S2UR UR4, SR_CTAID.X ;  /* 0x00000000000479c3 */ /* 0x000e220000002500 */
[----:B------:R-:W1:Y:S01]  /*0030*/  LDCU UR8, c[0x0][0x398] ;  /* 0x00007300ff0877ac */ /* 0x000e620008000800 */
[----:B------:R-:W-:Y:S01]  /*0040*/  IMAD.MOV.U32 R4, RZ, RZ, RZ ;  /* 0x000000ffff047224 */ /* 0x000fe200078e00ff */
[----:B------:R-:W2:Y:S05]  /*0050*/  LDCU.64 UR6, c[0x0][0x358] ;  /* 0x00006b00ff0677ac */ /* 0x000eaa0008000a00 */
[----:B------:R-:W0:Y:S02]  /*0060*/  LDC R5, c[0x0][0x360] ;  /* 0x0000d800ff057b82 */ /* 0x000e240000000800 */
[----:B0-----:R-:W-:-:S05]  /*0070*/  IMAD R5, R5, UR4, R0 ;  /* 0x0000000405057c24 */ /* 0x001fca000f8e0200 */
[----:B-1----:R-:W-:-:S13]  /*0080*/  ISETP.GE.AND P0, PT, R5, UR8, PT ;  /* 0x0000000805007c0c */ /* 0x002fda000bf06270 */
[----:B------:R-:W0:Y:S02]  /*0090*/  @!P0 LDC.64 R2, c[0x0][0x380] ;  /* 0x0000e000ff028b82 */ /* 0x000e240000000a00 */
[----:B0-----:R-:W-:-:S05]  /*00a0*/  @!P0 IMAD.WIDE R2, R5, 0x4, R2 ;  /* 0x0000000405028825 */ /* 0x001fca00078e0202 */
[----:B--2---:R0:W2:Y:S01]  /*00b0*/  @!P0 LDG.E R4, desc[UR6][R2.64] ;  /* 0x0000000602048981 */ /* 0x0040a2000c1e1900 */
[C---:B------:R-:W-:Y:S02]  /*00c0*/  LOP3.LUT P0, RZ, R0.reuse, 0x1f, RZ, 0xc0, !PT ;  /* 0x0000001f00ff7812 */ /* 0x040fe4000780c0ff */
[----:B------:R-:W-:-:S11]  /*00d0*/  ISETP.GT.U32.AND P1, PT, R0, 0x7, PT ;  /* 0x000000070000780c */ /* 0x000fd60003f24070 */
[----:B------:R-:W1:Y:S01]  /*00e0*/  @!P0 S2R R9, SR_CgaCtaId ;  /* 0x0000000000098919 */ /* 0x000e620000008800 */
[----:B0-----:R-:W-:-:S04]  /*00f0*/  @!P0 SHF.R.U32.HI R2, RZ, 0x3, R0 ;  /* 0x00000003ff028819 */ /* 0x001fc80000011600 */
[----:B------:R-:W-:Y:S01]  /*0100*/  @!P0 LOP3.LUT R2, R2, 0x7c, RZ, 0xc0, !PT ;  /* 0x0000007c02028812 */ /* 0x000fe200078ec0ff */
[----:B--2---:R-:W0:Y:S02]  /*0110*/  SHFL.DOWN PT, R5, R4, 0x10, 0x1f ;  /* 0x0a001f0004057f89 */ /* 0x004e2400000e0000 */
[----:B0-----:R-:W-:Y:S01]  /*0120*/  FADD R5, R5, R4 ;  /* 0x0000000405057221 */ /* 0x001fe20000000000 */
[----:B------:R-:W-:-:S04]  /*0130*/  @!P0 MOV R4, 0x400 ;  /* 0x0000040000048802 */ /* 0x000fc80000000f00 */
[----:B------:R-:W0:Y:S02]  /*0140*/  SHFL.DOWN PT, R6, R5, 0x8, 0x1f ;  /* 0x09001f0005067f89 */ /* 0x000e2400000e0000 */
[----:B0-----:R-:W-:Y:S01]  /*0150*/  FADD R6, R5, R6 ;  /* 0x0000000605067221 */ /* 0x001fe20000000000 */
[----:B-1----:R-:W-:-:S04]  /*0160*/  @!P0 LEA R5, R9, R4, 0x18 ;  /* 0x0000000409058211 */ /* 0x002fc800078ec0ff */
[----:B------:R-:W0:Y:S01]  /*0170*/  SHFL.DOWN PT, R7, R6, 0x4, 0x1f ;  /* 0x08801f0006077f89 */ /* 0x000e2200000e0000 */
[----:B------:R-:W-:Y:S02]  /*0180*/  @!P0 IMAD.IADD R2, R2, 0x1, R5 ;  /* 0x0000000102028824 */ /* 0x000fe400078e0205 */
[----:B0-----:R-:W-:-:S05]  /*0190*/  FADD R7, R6, R7 ;  /* 0x0000000706077221 */ /* 0x001fca0000000000 */
[----:B------:R-:W0:Y:S02]  /*01a0*/  SHFL.DOWN PT, R8, R7, 0x2, 0x1f ;  /* 0x08401f0007087f89 */ /* 0x000e2400000e0000 */
[----:B0-----:R-:W-:-:S05]  /*01b0*/  FADD R8, R7, R8 ;  /* 0x0000000807087221 */ /* 0x001fca0000000000 */
[----:B------:R-:W0:Y:S02]  /*01c0*/  SHFL.DOWN PT, R3, R8, 0x1, 0x1f ;  /* 0x08201f0008037f89 */ /* 0x000e2400000e0000 */
[----:B0-----:R-:W-:-:S05]  /*01d0*/  FADD R3, R8, R3 ;  /* 0x0000000308037221 */ /* 0x001fca0000000000 */
[----:B------:R0:W-:Y:S01]  /*01e0*/  @!P0 STS [R2], R3 ;  /* 0x0000000302008388 */ /* 0x0001e20000000800 */
[----:B------:R-:W-:Y:S06]  /*01f0*/  BAR.SYNC.DEFER_BLOCKING 0x0 ;  /* 0x0000000000007b1d */ /* 0x000fec0000010000 */
[----:B------:R-:W-:Y:S05]  /*0200*/  @P1 EXIT ;  /* 0x000000000000194d */ /* 0x000fea0003800000 */
[----:B------:R-:W1:Y:S01]  /*0210*/  S2UR UR5, SR_CgaCtaId ;  /* 0x00000000000579c3 */ /* 0x000e620000008800 */
[----:B------:R-:W-:Y:S01]  /*0220*/  UMOV UR4, 0x400 ;  /* 0x0000040000047882 */ /* 0x000fe20000000000 */
[----:B------:R-:W-:Y:S01]  /*0230*/  ISETP.NE.AND P0, PT, R0, RZ, PT ;  /* 0x000000ff0000720c */ /* 0x000fe20003f05270 */
[----:B-1----:R-:W-:-:S06]  /*0240*/  ULEA UR4, UR5, UR4, 0x18 ;  /* 0x0000000405047291 */ /* 0x002fcc000f8ec0ff */
[----:B0-----:R-:W-:-:S06]  /*0250*/  LEA R2, R0, UR4, 0x2 ;  /* 0x0000000400027c11 */ /* 0x001fcc000f8e10ff */
[----:B------:R-:W0:Y:S04]  /*0260*/  LDS R2, [R2] ;  /* 0x0000000002027984 */ /* 0x000e280000000800 */
[----:B0-----:R-:W0:Y:S02]  /*0270*/  SHFL.DOWN PT, R3, R2, 0x10, 0x1f ;  /* 0x0a001f0002037f89 */ /* 0x001e2400000e0000 */
[----:B0-----:R-:W-:-:S05]  /*0280*/  FADD R3, R2, R3 ;  /* 0x0000000302037221 */ /* 0x001fca0000000000 */
[----:B------:R-:W0:Y:S02]  /*0290*/  SHFL.DOWN PT, R4, R3, 0x8, 0x1f ;  /* 0x09001f0003047f89 */ /* 0x000e2400000e0000 */
[----:B0-----:R-:W-:-:S05]  /*02a0*/  FADD R4, R3, R4 ;  /* 0x0000000403047221 */ /* 0x001fca0000000000 */
[----:B------:R-:W0:Y:S02]  /*02b0*/  SHFL.DOWN PT, R5, R4, 0x4, 0x1f ;  /* 0x08801f0004057f89 */ /* 0x000e2400000e0000 */
[----:B0-----:R-:W-:-:S05]  /*02c0*/  FADD R5, R4, R5 ;  /* 0x0000000504057221 */ /* 0x001fca0000000000 */
[----:B------:R-:W0:Y:S02]  /*02d0*/  SHFL.DOWN PT, R6, R5, 0x2, 0x1f ;  /* 0x08401f0005067f89 */ /* 0x000e2400000e0000 */
[----:B0-----:R-:W-:-:S05]  /*02e0*/  FADD R6, R5, R6 ;  /* 0x0000000605067221 */ /* 0x001fca0000000000 */
[----:B------:R0:W1:Y:S01]  /*02f0*/  SHFL.DOWN PT, R7, R6, 0x1, 0x1f ;  /* 0x08201f0006077f89 */ /* 0x00006200000e0000 */
[----:B------:R-:W-:Y:S05]  /*0300*/  @P0 EXIT ;  /* 0x000000000000094d */ /* 0x000fea0003800000 */
[----:B------:R-:W2:Y:S01]  /*0310*/  LDC.64 R8, c[0x0][0x390] ;  /* 0x0000e400ff087b82 */ /* 0x000ea20000000a00 */
[----:B------:R-:W-:-:S04]  /*0320*/  I2FP.F32.S32 R3, UR8 ;  /* 0x0000000800037c45 */ /* 0x000fc80008201400 */
[----:B------:R-:W3:Y:S02]  /*0330*/  MUFU.RCP R2, R3 ;  /* 0x0000000300027308 */ /* 0x000ee40000001000 */
[----:B---3--:R-:W-:Y:S01]  /*0340*/  FFMA R5, -R3, R2, 1 ;  /* 0x3f80000003057423 */ /* 0x008fe20000000102 */
[----:B--2---:R-:W-:-:S03]  /*0350*/  FADD R0, R9, -R8 ;  /* 0x8000000809007221 */ /* 0x004fc60000000000 */
[----:B------:R-:W-:Y:S01]  /*0360*/  FFMA R5, R2, R5, R2 ;  /* 0x0000000502057223 */ /* 0x000fe20000000002 */
[----:B-1----:R-:W-:Y:S01]  /*0370*/  FADD R2, R6, R7 ;  /* 0x0000000706027221 */ /* 0x002fe20000000000 */
[----:B------:R-:W1:Y:S02]  /*0380*/  FCHK P0, R0, R3 ;  /* 0x0000000300007302 */ /* 0x000e640000000000 */
[----:B------:R-:W-:-:S04]  /*0390*/  FFMA R4, R0, R5, RZ ;  /* 0x0000000500047223 */ /* 0x000fc800000000ff */
[----:B------:R-:W-:-:S04]  /*03a0*/  FFMA R8, -R3, R4, R0 ;  /* 0x0000000403087223 */ /* 0x000fc80000000100 */
[----:B------:R-:W-:Y:S01]  /*03b0*/  FFMA R7, R5, R8, R4 ;  /* 0x0000000805077223 */ /* 0x000fe20000000004 */
[----:B-1----:R-:W-:Y:S06]  /*03c0*/  @!P0 BRA `(.L_x_0) ;  /* 0x00000000000c8947 */ /* 0x002fec0003800000 */
[----:B------:R-:W-:-:S07]  /*03d0*/  MOV R4, 0x3f0 ;  /* 0x000003f000047802 */ /* 0x000fce0000000f00 */
[----:B0-----:R-:W-:Y:S05]  /*03e0*/  CALL.REL.NOINC `($__internal_0_$__cuda_sm3x_div_rn_noftz_f32_slowpath) ;  /* 0x0000000000147944 */ /* 0x001fea0003c00000 */
[----:B------:R-:W-:-:S07]  /*03f0*/  IMAD.MOV.U32 R7, RZ, RZ, R0 ;  /* 0x000000ffff077224 */ /* 0x000fce00078e0000 */
.L_x_0:
[----:B------:R-:W1:Y:S01]  /*0400*/  LDC.64 R4, c[0x0][0x388] ;  /* 0x0000e200ff047b82 */ /* 0x000e620000000a00 */
[----:B------:R-:W-:-:S05]  /*0410*/  FMUL R7, R2, R7 ;  /* 0x0000000702077220 */ /* 0x000fca0000400000 */
[----:B-1----:R-:W-:Y:S01]  /*0420*/  REDG.E.ADD.F32.FTZ.RN.STRONG.GPU desc[UR6][R4.64], R7 ;  /* 0x00000007040079a6 */ /* 0x002fe2000c12f306 */
[----:B------:R-:W-:Y:S05]  /*0430*/  EXIT ;  /* 0x000000000000794d */ /* 0x000fea0003800000 */
        .weak           $__internal_0_$__cuda_sm3x_div_rn_noftz_f32_slowpath
        .type           $__internal_0_$__cuda_sm3x_div_rn_noftz_f32_slowpath,@function
        .size           $__internal_0_$__cuda_sm3x_div_rn_noftz_f32_slowpath,(.L_x_10 - $__internal_0_$__cuda_sm3x_div_rn_noftz_f32_slowpath)
$__internal_0_$__cuda_sm3x_div_rn_noftz_f32_slowpath:
[--C-:B------:R-:W-:Y:S01]  /*0440*/  SHF.R.U32.HI R6, RZ, 0x17, R3.reuse ;  /* 0x00000017ff067819 */ /* 0x100fe20000011603 */
[--C-:B------:R-:W-:Y:S01]  /*0450*/  IMAD.MOV.U32 R7, RZ, RZ, R0.reuse ;  /* 0x000000ffff077224 */ /* 0x100fe200078e0000 */
[----:B------:R-:W-:Y:S01]  /*0460*/  SHF.R.U32.HI R5, RZ, 0x17, R0 ;  /* 0x00000017ff057819 */ /* 0x000fe20000011600 */
[----:B------:R-:W-:Y:S01]  /*0470*/  IMAD.MOV.U32 R8, RZ, RZ, R3 ;  /* 0x000000ffff087224 */ /* 0x000fe200078e0003 */
[----:B------:R-:W-:Y:S02]  /*0480*/  LOP3.LUT R6, R6, 0xff, RZ, 0xc0, !PT ;  /* 0x000000ff06067812 */ /* 0x000fe400078ec0ff */
[----:B------:R-:W-:-:S03]  /*0490*/  LOP3.LUT R5, R5, 0xff, RZ, 0xc0, !PT ;  /* 0x000000ff05057812 */ /* 0x000fc600078ec0ff */
[----:B------:R-:W-:Y:S02]  /*04a0*/  VIADD R11, R6, 0xffffffff ;  /* 0xffffffff060b7836 */ /* 0x000fe40000000000 */
[----:B------:R-:W-:-:S03]  /*04b0*/  VIADD R10, R5, 0xffffffff ;  /* 0xffffffff050a7836 */ /* 0x000fc60000000000 */
[----:B------:R-:W-:-:S04]  /*04c0*/  ISETP.GT.U32.AND P0, PT, R11, 0xfd, PT ;  /* 0x000000fd0b00780c */ /* 0x000fc80003f04070 */
[----:B------:R-:W-:-:S13]  /*04d0*/  ISETP.GT.U32.OR P0, PT, R10, 0xfd, P0 ;  /* 0x000000fd0a00780c */ /* 0x000fda0000704470 */
[----:B------:R-:W-:Y:S01]  /*04e0*/  @!P0 IMAD.MOV.U32 R9, RZ, RZ, RZ ;  /* 0x000000ffff098224 */ /* 0x000fe200078e00ff */
[----:B------:R-:W-:Y:S06]  /*04f0*/  @!P0 BRA `(.L_x_1) ;  /* 0x00000000005c8947 */ /* 0x000fec0003800000 */
[----:B------:R-:W-:Y:S02]  /*0500*/  FSETP.GTU.FTZ.AND P0, PT, |R0|, +INF , PT ;  /* 0x7f8000000000780b */ /* 0x000fe40003f1c200 */
[----:B------:R-:W-:-:S04]  /*0510*/  FSETP.GTU.FTZ.AND P1, PT, |R3|, +INF , PT ;  /* 0x7f8000000300780b */ /* 0x000fc80003f3c200 */
[----:B------:R-:W-:-:S13]  /*0520*/  PLOP3.LUT P0, PT, P0, P1, PT, 0xf8, 0x8f ;  /* 0x00000000008f781c */ /* 0x000fda0000703f70 */
[----:B------:R-:W-:Y:S05]  /*0530*/  @P0 BRA `(.L_x_2) ;  /* 0x0000000400440947 */ /* 0x000fea0003800000 */
[----:B------:R-:W-:-:S13]  /*0540*/  LOP3.LUT P0, RZ, R8, 0x7fffffff, R7, 0xc8, !PT ;  /* 0x7fffffff08ff7812 */ /* 0x000fda000780c807 */
[----:B------:R-:W-:Y:S05]  /*0550*/  @!P0 BRA `(.L_x_3) ;  /* 0x0000000400348947 */ /* 0x000fea0003800000 */
[C---:B------:R-:W-:Y:S02]  /*0560*/  FSETP.NEU.FTZ.AND P2, PT, |R0|.reuse, +INF , PT ;  /* 0x7f8000000000780b */ /* 0x040fe40003f5d200 */
[----:B------:R-:W-:Y:S02]  /*0570*/  FSETP.NEU.FTZ.AND P1, PT, |R3|, +INF , PT ;  /* 0x7f8000000300780b */ /* 0x000fe40003f3d200 */
[----:B------:R-:W-:-:S11]  /*0580*/  FSETP.NEU.FTZ.AND P0, PT, |R0|, +INF , PT ;  /* 0x7f8000000000780b */ /* 0x000fd60003f1d200 */
[----:B------:R-:W-:Y:S05]  /*0590*/  @!P1 BRA !P2, `(.L_x_3) ;  /* 0x0000000400249947 */ /* 0x000fea0005000000 */
[----:B------:R-:W-:-:S04]  /*05a0*/  LOP3.LUT P2, RZ, R7, 0x7fffffff, RZ, 0xc0, !PT ;  /* 0x7fffffff07ff7812 */ /* 0x000fc8000784c0ff */
[----:B------:R-:W-:-:S13]  /*05b0*/  PLOP3.LUT P1, PT, P1, P2, PT, 0x2f, 0xf2 ;  /* 0x0000000000f2781c */ /* 0x000fda0000f24577 */
[----:B------:R-:W-:Y:S05]  /*05c0*/  @P1 BRA `(.L_x_4) ;  /* 0x0000000400101947 */ /* 0x000fea0003800000 */
[----:B------:R-:W-:-:S04]  /*05d0*/  LOP3.LUT P1, RZ, R8, 0x7fffffff, RZ, 0xc0, !PT ;  /* 0x7fffffff08ff7812 */ /* 0x000fc8000782c0ff */
[----:B------:R-:W-:-:S13]  /*05e0*/  PLOP3.LUT P0, PT, P0, P1, PT, 0x2f, 0xf2 ;  /* 0x0000000000f2781c */ /* 0x000fda0000702577 */
[----:B------:R-:W-:Y:S05]  /*05f0*/  @P0 BRA `(.L_x_5) ;  /* 0x0000000000f80947 */ /* 0x000fea0003800000 */
[----:B------:R-:W-:Y:S02]  /*0600*/  ISETP.GE.AND P0, PT, R10, RZ, PT ;  /* 0x000000ff0a00720c */ /* 0x000fe40003f06270 */
[----:B------:R-:W-:-:S11]  /*0610*/  ISETP.GE.AND P1, PT, R11, RZ, PT ;  /* 0x000000ff0b00720c */ /* 0x000fd60003f26270 */
[----:B------:R-:W-:Y:S02]  /*0620*/  @P0 IMAD.MOV.U32 R9, RZ, RZ, RZ ;  /* 0x000000ffff090224 */ /* 0x000fe400078e00ff */
[----:B------:R-:W-:Y:S01]  /*0630*/  @!P0 FFMA R7, R0, 1.84467440737095516160e+19, RZ ;  /* 0x5f80000000078823 */ /* 0x000fe200000000ff */
[----:B------:R-:W-:Y:S02]  /*0640*/  @!P0 IMAD.MOV.U32 R9, RZ, RZ, -0x40 ;  /* 0xffffffc0ff098424 */ /* 0x000fe400078e00ff */
[----:B------:R-:W-:Y:S02]  /*0650*/  @!P1 FFMA R8, R3, 1.84467440737095516160e+19, RZ ;  /* 0x5f80000003089823 */ /* 0x000fe400000000ff */
[----:B------:R-:W-:-:S07]  /*0660*/  @!P1 VIADD R9, R9, 0x40 ;  /* 0x0000004009099836 */ /* 0x000fce0000000000 */
.L_x_1:
[----:B------:R-:W-:Y:S01]  /*0670*/  LEA R3, R6, 0xc0800000, 0x17 ;  /* 0xc080000006037811 */ /* 0x000fe200078eb8ff */
[----:B------:R-:W-:-:S04]  /*0680*/  VIADD R5, R5, 0xffffff81 ;  /* 0xffffff8105057836 */ /* 0x000fc80000000000 */
[----:B------:R-:W-:Y:S01]  /*0690*/  IMAD.IADD R3, R8, 0x1, -R3 ;  /* 0x0000000108037824 */ /* 0x000fe200078e0a03 */
[C---:B------:R-:W-:Y:S01]  /*06a0*/  IADD3 R6, PT, PT, R5.reuse, 0x7f, -R6 ;  /* 0x0000007f05067810 */ /* 0x040fe20007ffe806 */
[----:B------:R-:W-:Y:S02]  /*06b0*/  IMAD R0, R5, -0x800000, R7 ;  /* 0xff80000005007824 */ /* 0x000fe400078e0207 */
[----:B------:R-:W0:Y:S01]  /*06c0*/  MUFU.RCP R8, R3 ;  /* 0x0000000300087308 */ /* 0x000e220000001000 */
[----:B------:R-:W-:Y:S01]  /*06d0*/  FADD.FTZ R11, -R3, -RZ ;  /* 0x800000ff030b7221 */ /* 0x000fe20000010100 */
[----:B------:R-:W-:-:S03]  /*06e0*/  IMAD.IADD R6, R6, 0x1, R9 ;  /* 0x0000000106067824 */ /* 0x000fc600078e0209 */
[----:B0-----:R-:W-:-:S04]  /*06f0*/  FFMA R13, R8, R11, 1 ;  /* 0x3f800000080d7423 */ /* 0x001fc8000000000b */
[----:B------:R-:W-:-:S04]  /*0700*/  FFMA R10, R8, R13, R8 ;  /* 0x0000000d080a7223 */ /* 0x000fc80000000008 */
[----:B------:R-:W-:-:S04]  /*0710*/  FFMA R7, R0, R10, RZ ;  /* 0x0000000a00077223 */ /* 0x000fc800000000ff */
[----:B------:R-:W-:-:S04]  /*0720*/  FFMA R8, R11, R7, R0 ;  /* 0x000000070b087223 */ /* 0x000fc80000000000 */
[----:B------:R-:W-:-:S04]  /*0730*/  FFMA R7, R10, R8, R7 ;  /* 0x000000080a077223 */ /* 0x000fc80000000007 */
[----:B------:R-:W-:-:S04]  /*0740*/  FFMA R8, R11, R7, R0 ;  /* 0x000000070b087223 */ /* 0x000fc80000000000 */
[----:B------:R-:W-:-:S05]  /*0750*/  FFMA R0, R10, R8, R7 ;  /* 0x000000080a007223 */ /* 0x000fca0000000007 */
[----:B------:R-:W-:-:S04]  /*0760*/  SHF.R.U32.HI R3, RZ, 0x17, R0 ;  /* 0x00000017ff037819 */ /* 0x000fc80000011600 */
[----:B------:R-:W-:-:S05]  /*0770*/  LOP3.LUT R3, R3, 0xff, RZ, 0xc0, !PT ;  /* 0x000000ff03037812 */ /* 0x000fca00078ec0ff */
[----:B------:R-:W-:-:S04]  /*0780*/  IMAD.IADD R9, R3, 0x1, R6 ;  /* 0x0000000103097824 */ /* 0x000fc800078e0206 */
[----:B------:R-:W-:-:S05]  /*0790*/  VIADD R3, R9, 0xffffffff ;  /* 0xffffffff09037836 */ /* 0x000fca0000000000 */
[----:B------:R-:W-:-:S13]  /*07a0*/  ISETP.GE.U32.AND P0, PT, R3, 0xfe, PT ;  /* 0x000000fe0300780c */ /* 0x000fda0003f06070 */
[----:B------:R-:W-:Y:S05]  /*07b0*/  @!P0 BRA `(.L_x_6) ;  /* 0x0000000000808947 */ /* 0x000fea0003800000 */
[----:B------:R-:W-:-:S13]  /*07c0*/  ISETP.GT.AND P0, PT, R9, 0xfe, PT ;  /* 0x000000fe0900780c */ /* 0x000fda0003f04270 */
[----:B------:R-:W-:Y:S05]  /*07d0*/  @P0 BRA `(.L_x_7) ;  /* 0x00000000006c0947 */ /* 0x000fea0003800000 */
[----:B------:R-:W-:-:S13]  /*07e0*/  ISETP.GE.AND P0, PT, R9, 0x1, PT ;  /* 0x000000010900780c */ /* 0x000fda0003f06270 */
[----:B------:R-:W-:Y:S05]  /*07f0*/  @P0 BRA `(.L_x_8) ;  /* 0x0000000000980947 */ /* 0x000fea0003800000 */
[----:B------:R-:W-:Y:S02]  /*0800*/  ISETP.GE.AND P0, PT, R9, -0x18, PT ;  /* 0xffffffe80900780c */ /* 0x000fe40003f06270 */
[----:B------:R-:W-:-:S11]  /*0810*/  LOP3.LUT R0, R0, 0x80000000, RZ, 0xc0, !PT ;  /* 0x8000000000007812 */ /* 0x000fd600078ec0ff */
[----:B------:R-:W-:Y:S05]  /*0820*/  @!P0 BRA `(.L_x_8) ;  /* 0x00000000008c8947 */ /* 0x000fea0003800000 */
[CCC-:B------:R-:W-:Y:S01]  /*0830*/  FFMA.RZ R3, R10.reuse, R8.reuse, R7.reuse ;  /* 0x000000080a037223 */ /* 0x1c0fe2000000c007 */
[CCC-:B------:R-:W-:Y:S01]  /*0840*/  FFMA.RM R6, R10.reuse, R8.reuse, R7.reuse ;  /* 0x000000080a067223 */ /* 0x1c0fe20000004007 */
[C---:B------:R-:W-:Y:S02]  /*0850*/  ISETP.NE.AND P2, PT, R9.reuse, RZ, PT ;  /* 0x000000ff0900720c */ /* 0x040fe40003f45270 */
[----:B------:R-:W-:Y:S02]  /*0860*/  ISETP.NE.AND P1, PT, R9, RZ, PT ;  /* 0x000000ff0900720c */ /* 0x000fe40003f25270 */
[----:B------:R-:W-:Y:S01]  /*0870*/  LOP3.LUT R5, R3, 0x7fffff, RZ, 0xc0, !PT ;  /* 0x007fffff03057812 */ /* 0x000fe200078ec0ff */
[----:B------:R-:W-:Y:S01]  /*0880*/  FFMA.RP R3, R10, R8, R7 ;  /* 0x000000080a037223 */ /* 0x000fe20000008007 */
[----:B------:R-:W-:Y:S02]  /*0890*/  VIADD R8, R9, 0x20 ;  /* 0x0000002009087836 */ /* 0x000fe40000000000 */
[----:B------:R-:W-:Y:S01]  /*08a0*/  LOP3.LUT R5, R5, 0x800000, RZ, 0xfc, !PT ;  /* 0x0080000005057812 */ /* 0x000fe200078efcff */
[----:B------:R-:W-:Y:S01]  /*08b0*/  IMAD.MOV R7, RZ, RZ, -R9 ;  /* 0x000000ffff077224 */ /* 0x000fe200078e0a09 */
[----:B------:R-:W-:-:S02]  /*08c0*/  FSETP.NEU.FTZ.AND P0, PT, R3, R6, PT ;  /* 0x000000060300720b */ /* 0x000fc40003f1d000 */
[----:B------:R-:W-:Y:S02]  /*08d0*/  SHF.L.U32 R8, R5, R8, RZ ;  /* 0x0000000805087219 */ /* 0x000fe400000006ff */
[----:B------:R-:W-:Y:S02]  /*08e0*/  SEL R6, R7, RZ, P2 ;  /* 0x000000ff07067207 */ /* 0x000fe40001000000 */
[----:B------:R-:W-:Y:S02]  /*08f0*/  ISETP.NE.AND P1, PT, R8, RZ, P1 ;  /* 0x000000ff0800720c */ /* 0x000fe40000f25270 */
[----:B------:R-:W-:Y:S02]  /*0900*/  SHF.R.U32.HI R6, RZ, R6, R5 ;  /* 0x00000006ff067219 */ /* 0x000fe40000011605 */
[----:B------:R-:W-:Y:S02]  /*0910*/  PLOP3.LUT P0, PT, P0, P1, PT, 0xf8, 0x8f ;  /* 0x00000000008f781c */ /* 0x000fe40000703f70 */
[----:B------:R-:W-:-:S02]  /*0920*/  SHF.R.U32.HI R8, RZ, 0x1, R6 ;  /* 0x00000001ff087819 */ /* 0x000fc40000011606 */
[----:B------:R-:W-:-:S04]  /*0930*/  SEL R3, RZ, 0x1, !P0 ;  /* 0x00000001ff037807 */ /* 0x000fc80004000000 */
[----:B------:R-:W-:-:S04]  /*0940*/  LOP3.LUT R3, R3, 0x1, R8, 0xf8, !PT ;  /* 0x0000000103037812 */ /* 0x000fc800078ef808 */
[----:B------:R-:W-:-:S05]  /*0950*/  LOP3.LUT R3, R3, R6, RZ, 0xc0, !PT ;  /* 0x0000000603037212 */ /* 0x000fca00078ec0ff */
[----:B------:R-:W-:-:S05]  /*0960*/  IMAD.IADD R3, R8, 0x1, R3 ;  /* 0x0000000108037824 */ /* 0x000fca00078e0203 */
[----:B------:R-:W-:Y:S01]  /*0970*/  LOP3.LUT R0, R3, R0, RZ, 0xfc, !PT ;  /* 0x0000000003007212 */ /* 0x000fe200078efcff */
[----:B------:R-:W-:Y:S06]  /*0980*/  BRA `(.L_x_8) ;  /* 0x0000000000347947 */ /* 0x000fec0003800000 */
.L_x_7:
[----:B------:R-:W-:-:S04]  /*0990*/  LOP3.LUT R0, R0, 0x80000000, RZ, 0xc0, !PT ;  /* 0x8000000000007812 */ /* 0x000fc800078ec0ff */
[----:B------:R-:W-:Y:S01]  /*09a0*/  LOP3.LUT R0, R0, 0x7f800000, RZ, 0xfc, !PT ;  /* 0x7f80000000007812 */ /* 0x000fe200078efcff */
[----:B------:R-:W-:Y:S06]  /*09b0*/  BRA `(.L_x_8) ;  /* 0x0000000000287947 */ /* 0x000fec0003800000 */
.L_x_6:
[----:B------:R-:W-:Y:S01]  /*09c0*/  IMAD R0, R6, 0x800000, R0 ;  /* 0x0080000006007824 */ /* 0x000fe200078e0200 */
[----:B------:R-:W-:Y:S06]  /*09d0*/  BRA `(.L_x_8) ;  /* 0x0000000000207947 */ /* 0x000fec0003800000 */
.L_x_5:
[----:B------:R-:W-:-:S04]  /*09e0*/  LOP3.LUT R0, R8, 0x80000000, R7, 0x48, !PT ;  /* 0x8000000008007812 */ /* 0x000fc800078e4807 */
[----:B------:R-:W-:Y:S01]  /*09f0*/  LOP3.LUT R0, R0, 0x7f800000, RZ, 0xfc, !PT ;  /* 0x7f80000000007812 */ /* 0x000fe200078efcff */
[----:B------:R-:W-:Y:S06]  /*0a00*/  BRA `(.L_x_8) ;  /* 0x0000000000147947 */ /* 0x000fec0003800000 */
.L_x_4:
[----:B------:R-:W-:Y:S01]  /*0a10*/  LOP3.LUT R0, R8, 0x80000000, R7, 0x48, !PT ;  /* 0x8000000008007812 */ /* 0x000fe200078e4807 */
[----:B------:R-:W-:Y:S06]  /*0a20*/  BRA `(.L_x_8) ;  /* 0x00000000000c7947 */ /* 0x000fec0003800000 */
.L_x_3:
[----:B------:R-:W0:Y:S01]  /*0a30*/  MUFU.RSQ R0, -QNAN ;  /* 0xffc0000000007908 */ /* 0x000e220000001400 */
[----:B------:R-:W-:Y:S05]  /*0a40*/  BRA `(.L_x_8) ;  /* 0x0000000000047947 */ /* 0x000fea0003800000 */
.L_x_2:
[----:B------:R-:W-:-:S07]  /*0a50*/  FADD.FTZ R0, R0, R3 ;  /* 0x0000000300007221 */ /* 0x000fce0000010000 */
.L_x_8:
[----:B------:R-:W-:-:S04]  /*0a60*/  IMAD.MOV.U32 R5, RZ, RZ, 0x0 ;  /* 0x00000000ff057424 */ /* 0x000fc800078e00ff */
[----:B0-----:R-:W-:Y:S05]  /*0a70*/  RET.REL.NODEC R4 `(_Z3sumPKfPfffi) ;  /* 0xfffffff404607950 */ /* 0x001fea0003c3ffff */
.L_x_9:
[----:B------:R-:W-:-:S00]  /*0a80*/  BRA `(.L_x_9) ;  /* 0xfffffffc00fc7947 */ /* 0x000fc0000383ffff */
[----:B------:R-:W-:-:S00]  /*0a90*/  NOP ;  /* 0x0000000000007918 */ /* 0x000fc00000000000 */
        /* <DEDUP_REMOVED lines=14> */
.L_x_10:


//--------------------- .nv.shared._Z3sumPKfPfffi --------------------------
	.section	.nv.shared._Z3sumPKfPfffi,"aw",@nobits
	.sectionflags	@""
	.align	4
.nv.shared._Z3sumPKfPfffi:
	.zero		1056


//--------------------- .nv.shared.reserved.0     --------------------------
	.section	.nv.shared.reserved.0,"aw",@nobits
	.weak		__nv_reservedSMEM_offset_0_alias
	.size		__nv_reservedSMEM_offset_0_alias, 0, 64
	.other		__nv_reservedSMEM_offset_0_alias,@"STO_CUDA_RESERVED_SHARED STV_DEFAULT"
__nv_reservedSMEM_offset_0_alias:
	.zero		0
	.zero		64


//--------------------- .nv.constant0._Z3sumPKfPfffi --------------------------
	.section	.nv.constant0._Z3sumPKfPfffi,"a",@progbits
	.sectionflags	@""
	.align	4
.nv.constant0._Z3sumPKfPfffi:
	.zero		924


//--------------------- SYMBOLS --------------------------

	.type		.nv.reservedSmem.offset0,@object
	.size		.nv.reservedSmem.offset0,0x4
	.type		.nv.reservedSmem.cap,@object
	.size		.nv.reservedSmem.cap,0x4
